//
// Generated by NVIDIA NVVM Compiler
//
// Compiler Build ID: CL-36424714
// Cuda compilation tools, release 13.0, V13.0.88
// Based on NVVM 20.0.0
//

.version 9.0
.target sm_100
.address_size 64

	// .globl	_Z16aten_sinh_kernelPfS_
.global .align 4 .b8 x[16384];
.global .align 4 .b8 x_squared[16384];
.global .align 4 .b8 term[16384];
.global .align 4 .b8 result[16384];

.visible .entry _Z16aten_sinh_kernelPfS_(
	.param .u64 .ptr .align 1 _Z16aten_sinh_kernelPfS__param_0,
	.param .u64 .ptr .align 1 _Z16aten_sinh_kernelPfS__param_1
)
{
	.reg .pred 	%p<4>;
	.reg .b32 	%r<10>;
	.reg .b32 	%f<29>;
	.reg .b64 	%rd<16>;

	ld.param.u64 	%rd1, [_Z16aten_sinh_kernelPfS__param_0];
	ld.param.u64 	%rd2, [_Z16aten_sinh_kernelPfS__param_1];
	mov.u32 	%r2, %tid.y;
	mov.u32 	%r3, %ctaid.y;
	mov.u32 	%r4, %ntid.y;
	mul.lo.s32 	%r5, %r3, %r4;
	mov.u32 	%r6, %tid.x;
	mov.u32 	%r7, %ctaid.x;
	mov.u32 	%r8, %ntid.x;
	mad.lo.s32 	%r1, %r7, %r8, %r6;
	or.b32  	%r9, %r5, %r2;
	setp.ne.s32 	%p1, %r9, 0;
	setp.gt.s32 	%p2, %r1, 4095;
	or.pred  	%p3, %p1, %p2;
	@%p3 bra 	$L__BB0_2;
	cvta.to.global.u64 	%rd3, %rd1;
	cvta.to.global.u64 	%rd4, %rd2;
	mul.wide.s32 	%rd5, %r1, 4;
	add.s64 	%rd6, %rd3, %rd5;
	ld.global.f32 	%f1, [%rd6];
	mov.u64 	%rd7, x;
	add.s64 	%rd8, %rd7, %rd5;
	st.global.f32 	[%rd8], %f1;
	mov.u64 	%rd9, result;
	add.s64 	%rd10, %rd9, %rd5;
	mul.f32 	%f2, %f1, %f1;
	mov.u64 	%rd11, x_squared;
	add.s64 	%rd12, %rd11, %rd5;
	st.global.f32 	[%rd12], %f2;
	mov.u64 	%rd13, term;
	add.s64 	%rd14, %rd13, %rd5;
	mul.f32 	%f3, %f1, %f2;
	div.rn.f32 	%f4, %f3, 0f40C00000;
	add.f32 	%f5, %f4, %f1;
	mul.f32 	%f6, %f4, %f2;
	div.rn.f32 	%f7, %f6, 0f41A00000;
	add.f32 	%f8, %f5, %f7;
	mul.f32 	%f9, %f2, %f7;
	div.rn.f32 	%f10, %f9, 0f42280000;
	add.f32 	%f11, %f8, %f10;
	mul.f32 	%f12, %f10, %f2;
	div.rn.f32 	%f13, %f12, 0f42900000;
	st.global.f32 	[%rd14], %f13;
	add.f32 	%f14, %f11, %f13;
	st.global.f32 	[%rd10], %f14;
	add.s64 	%rd15, %rd4, %rd5;
	st.global.f32 	[%rd15], %f14;
	ld.global.f32 	%f15, [%rd6];
	st.global.f32 	[%rd8], %f15;
	mul.f32 	%f16, %f15, %f15;
	st.global.f32 	[%rd12], %f16;
	mul.f32 	%f17, %f15, %f16;
	div.rn.f32 	%f18, %f17, 0f40C00000;
	add.f32 	%f19, %f15, %f18;
	mul.f32 	%f20, %f16, %f18;
	div.rn.f32 	%f21, %f20, 0f41A00000;
	add.f32 	%f22, %f19, %f21;
	mul.f32 	%f23, %f21, %f16;
	div.rn.f32 	%f24, %f23, 0f42280000;
	add.f32 	%f25, %f22, %f24;
	mul.f32 	%f26, %f16, %f24;
	div.rn.f32 	%f27, %f26, 0f42900000;
	st.global.f32 	[%rd14], %f27;
	add.f32 	%f28, %f25, %f27;
	st.global.f32 	[%rd10], %f28;
	st.global.f32 	[%rd15], %f28;
$L__BB0_2:
	ret;

}


// ===== COMPILED SASS (sm_100) =====

	.target	sm_100

	.elftype	@"ET_EXEC"


//--------------------- .note.nv.tkinfo           --------------------------
	.section	.note.nv.tkinfo,"",@"SHT_NOTE"
	.sectionflags	@"SHF_NOTE_NV_TKINFO"
	.tkinfo
        /*0018*/ 	.word	0x00000002
        /*0030*/ 	.string	""
        /*0030*/ 	.string	"ptxas"
        /*0030*/ 	.string	"Cuda compilation tools, release 13.0, V13.0.88"
        /*0030*/ 	.string	"Build cuda_13.0.r13.0/compiler.36424714_0"
        /*0030*/ 	.string	"-arch sm_100 -m 64 "



//--------------------- .note.nv.cuinfo           --------------------------
	.section	.note.nv.cuinfo,"",@"SHT_NOTE"
	.sectionflags	@"SHF_NOTE_NV_CUINFO"
        /*0018*/ 	.short	0x0002
        /*001a*/ 	.short	0x0064
        /*001c*/ 	.short	0x0082
	.zero		2


//--------------------- .nv.info                  --------------------------
	.section	.nv.info,"",@"SHT_CUDA_INFO"
	.align	4


	//----- nvinfo : EIATTR_REGCOUNT
	.align		4
        /*0000*/ 	.byte	0x04, 0x2f
        /*0002*/ 	.short	(.L_5 - .L_4)
	.align		4
.L_4:
        /*0004*/ 	.word	index@(_Z16aten_sinh_kernelPfS_)
        /*0008*/ 	.word	0x0000001a


	//----- nvinfo : EIATTR_FRAME_SIZE
	.align		4
.L_5:
        /*000c*/ 	.byte	0x04, 0x11
        /*000e*/ 	.short	(.L_7 - .L_6)
	.align		4
.L_6:
        /*0010*/ 	.word	index@($__internal_0_$__cuda_sm3x_div_rn_noftz_f32_slowpath)
        /*0014*/ 	.word	0x00000000


	//----- nvinfo : EIATTR_FRAME_SIZE
	.align		4
.L_7:
        /*0018*/ 	.byte	0x04, 0x11
        /*001a*/ 	.short	(.L_9 - .L_8)
	.align		4
.L_8:
        /*001c*/ 	.word	index@(_Z16aten_sinh_kernelPfS_)
        /*0020*/ 	.word	0x00000000


	//----- nvinfo : EIATTR_MIN_STACK_SIZE
	.align		4
.L_9:
        /*0024*/ 	.byte	0x04, 0x12
        /*0026*/ 	.short	(.L_11 - .L_10)
	.align		4
.L_10:
        /*0028*/ 	.word	index@(_Z16aten_sinh_kernelPfS_)
        /*002c*/ 	.word	0x00000000
.L_11:


//--------------------- .nv.compat                --------------------------
	.section	.nv.compat,"",@"SHT_CUDA_COMPAT_INFO"
	.align	4
        /*0000*/ 	.byte	0x02, 0x09, 0x00, 0x00, 0x02, 0x02, 0x01, 0x00, 0x02, 0x05, 0x05, 0x00, 0x03, 0x07, 0x01, 0x01
        /*0010*/ 	.byte	0x02, 0x03, 0x00, 0x00, 0x02, 0x06, 0x01, 0x00, 0x04, 0x0b, 0x08, 0x00, 0x01, 0x00, 0x00, 0x00
        /*0020*/ 	.byte	0x00, 0x00, 0x00, 0x00


//--------------------- .nv.info._Z16aten_sinh_kernelPfS_ --------------------------
	.section	.nv.info._Z16aten_sinh_kernelPfS_,"",@"SHT_CUDA_INFO"
	.sectionflags	@""
	.align	4


	//----- nvinfo : EIATTR_CUDA_API_VERSION
	.align		4
        /*0000*/ 	.byte	0x04, 0x37
        /*0002*/ 	.short	(.L_13 - .L_12)
.L_12:
        /*0004*/ 	.word	0x00000082


	//----- nvinfo : EIATTR_KPARAM_INFO
	.align		4
.L_13:
        /*0008*/ 	.byte	0x04, 0x17
        /*000a*/ 	.short	(.L_15 - .L_14)
.L_14:
        /*000c*/ 	.word	0x00000000
        /*0010*/ 	.short	0x0001
        /*0012*/ 	.short	0x0008
        /*0014*/ 	.byte	0x00, 0xf5, 0x21, 0x00


	//----- nvinfo : EIATTR_KPARAM_INFO
	.align		4
.L_15:
        /*0018*/ 	.byte	0x04, 0x17
        /*001a*/ 	.short	(.L_17 - .L_16)
.L_16:
        /*001c*/ 	.word	0x00000000
        /*0020*/ 	.short	0x0000
        /*0022*/ 	.short	0x0000
        /*0024*/ 	.byte	0x00, 0xf5, 0x21, 0x00


	//----- nvinfo : EIATTR_SPARSE_MMA_MASK
	.align		4
.L_17:
        /*0028*/ 	.byte	0x03, 0x50
        /*002a*/ 	.short	0x0000


	//----- nvinfo : EIATTR_MAXREG_COUNT
	.align		4
        /*002c*/ 	.byte	0x03, 0x1b
        /*002e*/ 	.short	0x00ff


	//----- nvinfo : EIATTR_MERCURY_ISA_VERSION
	.align		4
        /*0030*/ 	.byte	0x03, 0x5f
        /*0032*/ 	.short	0x0101


	//----- nvinfo : EIATTR_VRC_CTA_INIT_COUNT
	.align		4
        /*0034*/ 	.byte	0x02, 0x4a
	.zero		1
	.zero		1


	//----- nvinfo : EIATTR_EXIT_INSTR_OFFSETS
	.align		4
        /*0038*/ 	.byte	0x04, 0x1c
        /*003a*/ 	.short	(.L_19 - .L_18)


	//   ....[0]....
.L_18:
        /*003c*/ 	.word	0x000000b0


	//   ....[1]....
        /*0040*/ 	.word	0x00000b00


	//----- nvinfo : EIATTR_CRS_STACK_SIZE
	.align		4
.L_19:
        /*0044*/ 	.byte	0x04, 0x1e
        /*0046*/ 	.short	(.L_21 - .L_20)
.L_20:
        /*0048*/ 	.word	0x00000000


	//----- nvinfo : EIATTR_CBANK_PARAM_SIZE
	.align		4
.L_21:
        /*004c*/ 	.byte	0x03, 0x19
        /*004e*/ 	.short	0x0010


	//----- nvinfo : EIATTR_PARAM_CBANK
	.align		4
        /*0050*/ 	.byte	0x04, 0x0a
        /*0052*/ 	.short	(.L_23 - .L_22)
	.align		4
.L_22:
        /*0054*/ 	.word	index@(.nv.constant0._Z16aten_sinh_kernelPfS_)
        /*0058*/ 	.short	0x0380
        /*005a*/ 	.short	0x0010


	//----- nvinfo : EIATTR_SW_WAR
	.align		4
.L_23:
        /*005c*/ 	.byte	0x04, 0x36
        /*005e*/ 	.short	(.L_25 - .L_24)
.L_24:
        /*0060*/ 	.word	0x00000008
.L_25:


//--------------------- .nv.callgraph             --------------------------
	.section	.nv.callgraph,"",@"SHT_CUDA_CALLGRAPH"
	.align	4
	.sectionentsize	8
	.align		4
        /*0000*/ 	.word	0x00000000
	.align		4
        /*0004*/ 	.word	0xffffffff
	.align		4
        /*0008*/ 	.word	0x00000000
	.align		4
        /*000c*/ 	.word	0xfffffffe
	.align		4
        /*0010*/ 	.word	0x00000000
	.align		4
        /*0014*/ 	.word	0xfffffffd
	.align		4
        /*0018*/ 	.word	0x00000000
	.align		4
        /*001c*/ 	.word	0xfffffffc


//--------------------- .nv.constant4             --------------------------
	.section	.nv.constant4,"a",@progbits
	.align	8
	.align		8
.nv.constant4:
        /*0000*/ 	.dword	x
	.align		8
        /*0008*/ 	.dword	x_squared
	.align		8
        /*0010*/ 	.dword	term
	.align		8
        /*0018*/ 	.dword	result


//--------------------- .text._Z16aten_sinh_kernelPfS_ --------------------------
	.section	.text._Z16aten_sinh_kernelPfS_,"ax",@progbits
	.align	128
        .global         _Z16aten_sinh_kernelPfS_
        .type           _Z16aten_sinh_kernelPfS_,@function
        .size           _Z16aten_sinh_kernelPfS_,(.L_x_28 - _Z16aten_sinh_kernelPfS_)
        .other          _Z16aten_sinh_kernelPfS_,@"STO_CUDA_ENTRY STV_DEFAULT"
_Z16aten_sinh_kernelPfS_:
.text._Z16aten_sinh_kernelPfS_:
[----:B------:R-:W-:Y:S01]  /*0000*/  LDC R1, c[0x0][0x37c] ;  /* 0x0000df00ff017b82 */ /* 0x000fe20000000800 */
[----:B------:R-:W0:Y:S07]  /*0010*/  S2R R6, SR_TID.X ;  /* 0x0000000000067919 */ /* 0x000e2e0000002100 */
[----:B------:R-:W1:Y:S01]  /*0020*/  S2UR UR4, SR_CTAID.Y ;  /* 0x00000000000479c3 */ /* 0x000e620000002600 */
[----:B------:R-:W1:Y:S01]  /*0030*/  LDCU UR5, c[0x0][0x364] ;  /* 0x00006c80ff0577ac */ /* 0x000e620008000800 */
[----:B------:R-:W2:Y:S06]  /*0040*/  S2R R0, SR_TID.Y ;  /* 0x0000000000007919 */ /* 0x000eac0000002200 */
[----:B------:R-:W0:Y:S08]  /*0050*/  S2UR UR6, SR_CTAID.X ;  /* 0x00000000000679c3 */ /* 0x000e300000002500 */
[----:B------:R-:W0:Y:S01]  /*0060*/  LDC R3, c[0x0][0x360] ;  /* 0x0000d800ff037b82 */ /* 0x000e220000000800 */
[----:B-1----:R-:W-:-:S06]  /*0070*/  UIMAD UR4, UR4, UR5, URZ ;  /* 0x00000005040472a4 */ /* 0x002fcc000f8e02ff */
[----:B--2---:R-:W-:Y:S01]  /*0080*/  LOP3.LUT P0, RZ, R0, UR4, RZ, 0xfc, !PT ;  /* 0x0000000400ff7c12 */ /* 0x004fe2000f80fcff */
[----:B0-----:R-:W-:-:S05]  /*0090*/  IMAD R6, R3, UR6, R6 ;  /* 0x0000000603067c24 */ /* 0x001fca000f8e0206 */
[----:B------:R-:W-:-:S13]  /*00a0*/  ISETP.GT.OR P0, PT, R6, 0xfff, P0 ;  /* 0x00000fff0600780c */ /* 0x000fda0000704670 */
[----:B------:R-:W-:Y:S05]  /*00b0*/  @P0 EXIT ;  /* 0x000000000000094d */ /* 0x000fea0003800000 */
[----:B------:R-:W0:Y:S01]  /*00c0*/  LDC.64 R18, c[0x0][0x380] ;  /* 0x0000e000ff127b82 */ /* 0x000e220000000a00 */
[----:B------:R-:W1:Y:S07]  /*00d0*/  LDCU.64 UR4, c[0x0][0x358] ;  /* 0x00006b00ff0477ac */ /* 0x000e6e0008000a00 */
[----:B------:R-:W2:Y:S08]  /*00e0*/  LDC.64 R16, c[0x4][RZ] ;  /* 0x01000000ff107b82 */ /* 0x000eb00000000a00 */
[----:B------:R-:W3:Y:S01]  /*00f0*/  LDC.64 R14, c[0x4][0x8] ;  /* 0x01000200ff0e7b82 */ /* 0x000ee20000000a00 */
[----:B0-----:R-:W-:-:S04]  /*0100*/  IMAD.WIDE R18, R6, 0x4, R18 ;  /* 0x0000000406127825 */ /* 0x001fc800078e0212 */
[----:B------:R-:W-:Y:S01]  /*0110*/  HFMA2 R3, -RZ, RZ, 1.541015625, -0.052093505859375 ;  /* 0x3e2aaaabff037431 */ /* 0x000fe200000001ff */
[----:B------:R-:W-:Y:S02]  /*0120*/  MOV R0, 0x40c00000 ;  /* 0x40c0000000007802 */ /* 0x000fe40000000f00 */
[----:B------:R-:W0:Y:S01]  /*0130*/  LDC.64 R12, c[0x4][0x18] ;  /* 0x01000600ff0c7b82 */ /* 0x000e220000000a00 */
[----:B-1----:R-:W4:Y:S01]  /*0140*/  LDG.E R21, desc[UR4][R18.64] ;  /* 0x0000000412157981 */ /* 0x002f22000c1e1900 */
[----:B------:R-:W-:Y:S01]  /*0150*/  BSSY.RECONVERGENT B0, `(.L_x_0) ;  /* 0x0000014000007945 */ /* 0x000fe20003800200 */
[----:B--2---:R-:W-:-:S04]  /*0160*/  IMAD.WIDE R16, R6, 0x4, R16 ;  /* 0x0000000406107825 */ /* 0x004fc800078e0210 */
[----:B------:R-:W-:Y:S01]  /*0170*/  FFMA R0, R3, -R0, 1 ;  /* 0x3f80000003007423 */ /* 0x000fe20000000800 */
[----:B------:R-:W1:Y:S03]  /*0180*/  LDC.64 R10, c[0x4][0x10] ;  /* 0x01000400ff0a7b82 */ /* 0x000e660000000a00 */
[----:B------:R-:W-:Y:S01]  /*0190*/  FFMA R0, R0, R3, 0.16666667163372039795 ;  /* 0x3e2aaaab00007423 */ /* 0x000fe20000000003 */
[----:B---3--:R-:W-:-:S04]  /*01a0*/  IMAD.WIDE R14, R6, 0x4, R14 ;  /* 0x00000004060e7825 */ /* 0x008fc800078e020e */
[----:B0-----:R-:W-:-:S04]  /*01b0*/  IMAD.WIDE R12, R6, 0x4, R12 ;  /* 0x00000004060c7825 */ /* 0x001fc800078e020c */
[----:B-1----:R-:W-:-:S04]  /*01c0*/  IMAD.WIDE R10, R6, 0x4, R10 ;  /* 0x00000004060a7825 */ /* 0x002fc800078e020a */
[C---:B----4-:R-:W-:Y:S01]  /*01d0*/  FMUL R7, R21.reuse, R21 ;  /* 0x0000001515077220 */ /* 0x050fe20000400000 */
[----:B------:R0:W-:Y:S03]  /*01e0*/  STG.E desc[UR4][R16.64], R21 ;  /* 0x0000001510007986 */ /* 0x0001e6000c101904 */
[----:B------:R-:W-:Y:S01]  /*01f0*/  FMUL R3, R21, R7 ;  /* 0x0000000715037220 */ /* 0x000fe20000400000 */
[----:B------:R0:W-:Y:S03]  /*0200*/  STG.E desc[UR4][R14.64], R7 ;  /* 0x000000070e007986 */ /* 0x0001e6000c101904 */
[----:B------:R-:W1:Y:S01]  /*0210*/  FCHK P0, R3, 6 ;  /* 0x40c0000003007902 */ /* 0x000e620000000000 */
[----:B------:R-:W-:-:S04]  /*0220*/  FFMA R2, R3, R0, RZ ;  /* 0x0000000003027223 */ /* 0x000fc800000000ff */
[----:B------:R-:W-:-:S04]  /*0230*/  FFMA R5, R2, -6, R3 ;  /* 0xc0c0000002057823 */ /* 0x000fc80000000003 */
[----:B------:R-:W-:Y:S01]  /*0240*/  FFMA R0, R0, R5, R2 ;  /* 0x0000000500007223 */ /* 0x000fe20000000002 */
[----:B01----:R-:W-:Y:S06]  /*0250*/  @!P0 BRA `(.L_x_1) ;  /* 0x00000000000c8947 */ /* 0x003fec0003800000 */
[----:B------:R-:W-:Y:S01]  /*0260*/  IMAD.MOV.U32 R0, RZ, RZ, 0x40c00000 ;  /* 0x40c00000ff007424 */ /* 0x000fe200078e00ff */
[----:B------:R-:W-:-:S07]  /*0270*/  MOV R2, 0x290 ;  /* 0x0000029000027802 */ /* 0x000fce0000000f00 */
[----:B------:R-:W-:Y:S05]  /*0280*/  CALL.REL.NOINC `($__internal_0_$__cuda_sm3x_div_rn_noftz_f32_slowpath) ;  /* 0x0000000800207944 */ /* 0x000fea0003c00000 */
.L_x_1:
[----:B------:R-:W-:Y:S05]  /*0290*/  BSYNC.RECONVERGENT B0 ;  /* 0x0000000000007941 */ /* 0x000fea0003800200 */
.L_x_0:
[----:B------:R-:W-:Y:S01]  /*02a0*/  HFMA2 R5, -RZ, RZ, 1.32421875, -19.203125 ;  /* 0x3d4ccccdff057431 */ /* 0x000fe200000001ff */
[----:B------:R-:W-:Y:S01]  /*02b0*/  MOV R2, 0x41a00000 ;  /* 0x41a0000000027802 */ /* 0x000fe20000000f00 */
[----:B------:R-:W-:Y:S01]  /*02c0*/  FMUL R3, R7, R0 ;  /* 0x0000000007037220 */ /* 0x000fe20000400000 */
[----:B------:R-:W-:Y:S01]  /*02d0*/  BSSY.RECONVERGENT B0, `(.L_x_2) ;  /* 0x000000d000007945 */ /* 0x000fe20003800200 */
[----:B------:R-:W-:Y:S02]  /*02e0*/  FADD R21, R21, R0 ;  /* 0x0000000015157221 */ /* 0x000fe40000000000 */
[----:B------:R-:W0:Y:S01]  /*02f0*/  FCHK P0, R3, 20 ;  /* 0x41a0000003007902 */ /* 0x000e220000000000 */
[----:B------:R-:W-:-:S04]  /*0300*/  FFMA R2, R5, -R2, 1 ;  /* 0x3f80000005027423 */ /* 0x000fc80000000802 */
[----:B------:R-:W-:-:S04]  /*0310*/  FFMA R2, R2, R5, 0.050000000745058059692 ;  /* 0x3d4ccccd02027423 */ /* 0x000fc80000000005 */
[----:B------:R-:W-:-:S04]  /*0320*/  FFMA R4, R3, R2, RZ ;  /* 0x0000000203047223 */ /* 0x000fc800000000ff */
[----:B------:R-:W-:-:S04]  /*0330*/  FFMA R5, R4, -20, R3 ;  /* 0xc1a0000004057823 */ /* 0x000fc80000000003 */
[----:B------:R-:W-:Y:S01]  /*0340*/  FFMA R2, R2, R5, R4 ;  /* 0x0000000502027223 */ /* 0x000fe20000000004 */
[----:B0-----:R-:W-:Y:S06]  /*0350*/  @!P0 BRA `(.L_x_3) ;  /* 0x0000000000108947 */ /* 0x001fec0003800000 */
[----:B------:R-:W-:Y:S01]  /*0360*/  IMAD.MOV.U32 R0, RZ, RZ, 0x41a00000 ;  /* 0x41a00000ff007424 */ /* 0x000fe200078e00ff */
[----:B------:R-:W-:-:S07]  /*0370*/  MOV R2, 0x390 ;  /* 0x0000039000027802 */ /* 0x000fce0000000f00 */
[----:B------:R-:W-:Y:S05]  /*0380*/  CALL.REL.NOINC `($__internal_0_$__cuda_sm3x_div_rn_noftz_f32_slowpath) ;  /* 0x0000000400e07944 */ /* 0x000fea0003c00000 */
[----:B------:R-:W-:-:S07]  /*0390*/  MOV R2, R0 ;  /* 0x0000000000027202 */ /* 0x000fce0000000f00 */
.L_x_3:
[----:B------:R-:W-:Y:S05]  /*03a0*/  BSYNC.RECONVERGENT B0 ;  /* 0x0000000000007941 */ /* 0x000fea0003800200 */
.L_x_2:
[----:B------:R-:W-:Y:S02]  /*03b0*/  HFMA2 R5, -RZ, RZ, 1.1904296875, 0.0002558231353759765625 ;  /* 0x3cc30c31ff057431 */ /* 0x000fe400000001ff */
[----:B------:R-:W-:Y:S01]  /*03c0*/  FMUL R3, R7, R2 ;  /* 0x0000000207037220 */ /* 0x000fe20000400000 */
[----:B------:R-:W-:Y:S01]  /*03d0*/  IMAD.MOV.U32 R0, RZ, RZ, 0x42280000 ;  /* 0x42280000ff007424 */ /* 0x000fe200078e00ff */
[----:B------:R-:W-:Y:S01]  /*03e0*/  BSSY.RECONVERGENT B0, `(.L_x_4) ;  /* 0x000000c000007945 */ /* 0x000fe20003800200 */
[----:B------:R-:W-:Y:S01]  /*03f0*/  FADD R21, R21, R2 ;  /* 0x0000000215157221 */ /* 0x000fe20000000000 */
[----:B------:R-:W0:Y:S01]  /*0400*/  FCHK P0, R3, 42 ;  /* 0x4228000003007902 */ /* 0x000e220000000000 */
[----:B------:R-:W-:-:S04]  /*0410*/  FFMA R0, R5, -R0, 1 ;  /* 0x3f80000005007423 */ /* 0x000fc80000000800 */
[----:B------:R-:W-:-:S04]  /*0420*/  FFMA R0, R0, R5, 0.023809524253010749817 ;  /* 0x3cc30c3100007423 */ /* 0x000fc80000000005 */
[----:B------:R-:W-:-:S04]  /*0430*/  FFMA R4, R3, R0, RZ ;  /* 0x0000000003047223 */ /* 0x000fc800000000ff */
[----:B------:R-:W-:-:S04]  /*0440*/  FFMA R5, R4, -42, R3 ;  /* 0xc228000004057823 */ /* 0x000fc80000000003 */
[----:B------:R-:W-:Y:S01]  /*0450*/  FFMA R0, R0, R5, R4 ;  /* 0x0000000500007223 */ /* 0x000fe20000000004 */
[----:B0-----:R-:W-:Y:S06]  /*0460*/  @!P0 BRA `(.L_x_5) ;  /* 0x00000000000c8947 */ /* 0x001fec0003800000 */
[----:B------:R-:W-:Y:S02]  /*0470*/  MOV R0, 0x42280000 ;  /* 0x4228000000007802 */ /* 0x000fe40000000f00 */
[----:B------:R-:W-:-:S07]  /*0480*/  MOV R2, 0x4a0 ;  /* 0x000004a000027802 */ /* 0x000fce0000000f00 */
[----:B------:R-:W-:Y:S05]  /*0490*/  CALL.REL.NOINC `($__internal_0_$__cuda_sm3x_div_rn_noftz_f32_slowpath) ;  /* 0x00000004009c7944 */ /* 0x000fea0003c00000 */
.L_x_5:
[----:B------:R-:W-:Y:S05]  /*04a0*/  BSYNC.RECONVERGENT B0 ;  /* 0x0000000000007941 */ /* 0x000fea0003800200 */
.L_x_4:
[----:B------:R-:W-:Y:S01]  /*04b0*/  MOV R5, 0x3c638e39 ;  /* 0x3c638e3900057802 */ /* 0x000fe20000000f00 */
[----:B------:R-:W-:Y:S01]  /*04c0*/  FMUL R3, R7, R0 ;  /* 0x0000000007037220 */ /* 0x000fe20000400000 */
[----:B------:R-:W-:Y:S01]  /*04d0*/  IMAD.MOV.U32 R2, RZ, RZ, 0x42900000 ;  /* 0x42900000ff027424 */ /* 0x000fe200078e00ff */
[----:B------:R-:W-:Y:S01]  /*04e0*/  BSSY.RECONVERGENT B0, `(.L_x_6) ;  /* 0x000000d000007945 */ /* 0x000fe20003800200 */
[----:B------:R-:W-:Y:S01]  /*04f0*/  FADD R21, R21, R0 ;  /* 0x0000000015157221 */ /* 0x000fe20000000000 */
[----:B------:R-:W0:Y:S01]  /*0500*/  FCHK P0, R3, 72 ;  /* 0x4290000003007902 */ /* 0x000e220000000000 */
[----:B------:R-:W-:-:S04]  /*0510*/  FFMA R2, R5, -R2, 1 ;  /* 0x3f80000005027423 */ /* 0x000fc80000000802 */
[----:B------:R-:W-:-:S04]  /*0520*/  FFMA R2, R2, R5, 0.013888888992369174957 ;  /* 0x3c638e3902027423 */ /* 0x000fc80000000005 */
[----:B------:R-:W-:-:S04]  /*0530*/  FFMA R4, R3, R2, RZ ;  /* 0x0000000203047223 */ /* 0x000fc800000000ff */
[----:B------:R-:W-:-:S04]  /*0540*/  FFMA R5, R4, -72, R3 ;  /* 0xc290000004057823 */ /* 0x000fc80000000003 */
[----:B------:R-:W-:Y:S01]  /*0550*/  FFMA R4, R2, R5, R4 ;  /* 0x0000000502047223 */ /* 0x000fe20000000004 */
[----:B0-----:R-:W-:Y:S06]  /*0560*/  @!P0 BRA `(.L_x_7) ;  /* 0x0000000000108947 */ /* 0x001fec0003800000 */
[----:B------:R-:W-:Y:S01]  /*0570*/  HFMA2 R0, -RZ, RZ, 3.28125, 0 ;  /* 0x42900000ff007431 */ /* 0x000fe200000001ff */
[----:B------:R-:W-:-:S07]  /*0580*/  MOV R2, 0x5a0 ;  /* 0x000005a000027802 */ /* 0x000fce0000000f00 */
[----:B------:R-:W-:Y:S05]  /*0590*/  CALL.REL.NOINC `($__internal_0_$__cuda_sm3x_div_rn_noftz_f32_slowpath) ;  /* 0x00000004005c7944 */ /* 0x000fea0003c00000 */
[----:B------:R-:W-:-:S07]  /*05a0*/  MOV R4, R0 ;  /* 0x0000000000047202 */ /* 0x000fce0000000f00 */
.L_x_7:
[----:B------:R-:W-:Y:S05]  /*05b0*/  BSYNC.RECONVERGENT B0 ;  /* 0x0000000000007941 */ /* 0x000fea0003800200 */
.L_x_6:
[----:B------:R-:W0:Y:S01]  /*05c0*/  LDC.64 R2, c[0x0][0x388] ;  /* 0x0000e200ff027b82 */ /* 0x000e220000000a00 */
[----:B------:R-:W-:Y:S01]  /*05d0*/  FADD R5, R21, R4 ;  /* 0x0000000415057221 */ /* 0x000fe20000000000 */
[----:B------:R-:W-:Y:S04]  /*05e0*/  STG.E desc[UR4][R10.64], R4 ;  /* 0x000000040a007986 */ /* 0x000fe8000c101904 */
[----:B------:R-:W-:Y:S01]  /*05f0*/  STG.E desc[UR4][R12.64], R5 ;  /* 0x000000050c007986 */ /* 0x000fe2000c101904 */
[----:B0-----:R-:W-:-:S05]  /*0600*/  IMAD.WIDE R6, R6, 0x4, R2 ;  /* 0x0000000406067825 */ /* 0x001fca00078e0202 */
[----:B------:R0:W-:Y:S04]  /*0610*/  STG.E desc[UR4][R6.64], R5 ;  /* 0x0000000506007986 */ /* 0x0001e8000c101904 */
[----:B------:R-:W2:Y:S01]  /*0620*/  LDG.E R19, desc[UR4][R18.64] ;  /* 0x0000000412137981 */ /* 0x000ea2000c1e1900 */
[----:B------:R-:W-:Y:S02]  /*0630*/  HFMA2 R3, -RZ, RZ, 2.375, 0 ;  /* 0x40c00000ff037431 */ /* 0x000fe400000001ff */
[----:B------:R-:W-:Y:S01]  /*0640*/  IMAD.MOV.U32 R0, RZ, RZ, 0x3e2aaaab ;  /* 0x3e2aaaabff007424 */ /* 0x000fe200078e00ff */
[----:B------:R-:W-:Y:S03]  /*0650*/  BSSY.RECONVERGENT B0, `(.L_x_8) ;  /* 0x0000010000007945 */ /* 0x000fe60003800200 */
[----:B------:R-:W-:-:S04]  /*0660*/  FFMA R9, R0, -R3, 1 ;  /* 0x3f80000000097423 */ /* 0x000fc80000000803 */
[----:B------:R-:W-:Y:S01]  /*0670*/  FFMA R0, R9, R0, 0.16666667163372039795 ;  /* 0x3e2aaaab09007423 */ /* 0x000fe20000000000 */
[C---:B--2---:R-:W-:Y:S01]  /*0680*/  FMUL R21, R19.reuse, R19 ;  /* 0x0000001313157220 */ /* 0x044fe20000400000 */
[----:B------:R1:W-:Y:S03]  /*0690*/  STG.E desc[UR4][R16.64], R19 ;  /* 0x0000001310007986 */ /* 0x0003e6000c101904 */
[----:B------:R-:W-:Y:S01]  /*06a0*/  FMUL R3, R19, R21 ;  /* 0x0000001513037220 */ /* 0x000fe20000400000 */
[----:B------:R1:W-:Y:S03]  /*06b0*/  STG.E desc[UR4][R14.64], R21 ;  /* 0x000000150e007986 */ /* 0x0003e6000c101904 */
[----:B------:R-:W2:Y:S01]  /*06c0*/  FCHK P0, R3, 6 ;  /* 0x40c0000003007902 */ /* 0x000ea20000000000 */
[----:B------:R-:W-:-:S04]  /*06d0*/  FFMA R2, R0, R3, RZ ;  /* 0x0000000300027223 */ /* 0x000fc800000000ff */
[----:B0-----:R-:W-:-:S04]  /*06e0*/  FFMA R5, R2, -6, R3 ;  /* 0xc0c0000002057823 */ /* 0x001fc80000000003 */
[----:B------:R-:W-:Y:S01]  /*06f0*/  FFMA R2, R0, R5, R2 ;  /* 0x0000000500027223 */ /* 0x000fe20000000002 */
[----:B-12---:R-:W-:Y:S06]  /*0700*/  @!P0 BRA `(.L_x_9) ;  /* 0x0000000000108947 */ /* 0x006fec0003800000 */
[----:B------:R-:W-:Y:S02]  /*0710*/  MOV R0, 0x40c00000 ;  /* 0x40c0000000007802 */ /* 0x000fe40000000f00 */
[----:B------:R-:W-:-:S07]  /*0720*/  MOV R2, 0x740 ;  /* 0x0000074000027802 */ /* 0x000fce0000000f00 */
[----:B------:R-:W-:Y:S05]  /*0730*/  CALL.REL.NOINC `($__internal_0_$__cuda_sm3x_div_rn_noftz_f32_slowpath) ;  /* 0x0000000000f47944 */ /* 0x000fea0003c00000 */
[----:B------:R-:W-:-:S07]  /*0740*/  IMAD.MOV.U32 R2, RZ, RZ, R0 ;  /* 0x000000ffff027224 */ /* 0x000fce00078e0000 */
.L_x_9:
[----:B------:R-:W-:Y:S05]  /*0750*/  BSYNC.RECONVERGENT B0 ;  /* 0x0000000000007941 */ /* 0x000fea0003800200 */
.L_x_8:
[----:B------:R-:W-:Y:S01]  /*0760*/  HFMA2 R3, -RZ, RZ, 2.8125, 0 ;  /* 0x41a00000ff037431 */ /* 0x000fe200000001ff */
        /* <DEDUP_REMOVED lines=11> */
[----:B------:R-:W-:Y:S01]  /*0820*/  MOV R3, R8 ;  /* 0x0000000800037202 */ /* 0x000fe20000000f00 */
[----:B------:R-:W-:Y:S01]  /*0830*/  IMAD.MOV.U32 R0, RZ, RZ, 0x41a00000 ;  /* 0x41a00000ff007424 */ /* 0x000fe200078e00ff */
[----:B------:R-:W-:-:S07]  /*0840*/  MOV R2, 0x860 ;  /* 0x0000086000027802 */ /* 0x000fce0000000f00 */
[----:B------:R-:W-:Y:S05]  /*0850*/  CALL.REL.NOINC `($__internal_0_$__cuda_sm3x_div_rn_noftz_f32_slowpath) ;  /* 0x0000000000ac7944 */ /* 0x000fea0003c00000 */
[----:B------:R-:W-:-:S07]  /*0860*/  MOV R3, R0 ;  /* 0x0000000000037202 */ /* 0x000fce0000000f00 */
.L_x_11:
[----:B------:R-:W-:Y:S05]  /*0870*/  BSYNC.RECONVERGENT B0 ;  /* 0x0000000000007941 */ /* 0x000fea0003800200 */
.L_x_10:
[----:B------:R-:W-:Y:S01]  /*0880*/  HFMA2 R0, -RZ, RZ, 1.1904296875, 0.0002558231353759765625 ;  /* 0x3cc30c31ff007431 */ /* 0x000fe200000001ff */
[----:B------:R-:W-:Y:S01]  /*0890*/  MOV R5, 0x42280000 ;  /* 0x4228000000057802 */ /* 0x000fe20000000f00 */
[----:B------:R-:W-:Y:S01]  /*08a0*/  FMUL R4, R21, R3 ;  /* 0x0000000315047220 */ /* 0x000fe20000400000 */
[----:B------:R-:W-:Y:S01]  /*08b0*/  BSSY.RECONVERGENT B0, `(.L_x_12) ;  /* 0x000000e000007945 */ /* 0x000fe20003800200 */
[----:B------:R-:W-:Y:S02]  /*08c0*/  FADD R14, R14, R3 ;  /* 0x000000030e0e7221 */ /* 0x000fe40000000000 */
[----:B------:R-:W0:Y:S01]  /*08d0*/  FCHK P0, R4, 42 ;  /* 0x4228000004007902 */ /* 0x000e220000000000 */
[----:B------:R-:W-:-:S04]  /*08e0*/  FFMA R5, R0, -R5, 1 ;  /* 0x3f80000000057423 */ /* 0x000fc80000000805 */
[----:B------:R-:W-:-:S04]  /*08f0*/  FFMA R0, R5, R0, 0.023809524253010749817 ;  /* 0x3cc30c3105007423 */ /* 0x000fc80000000000 */
[----:B------:R-:W-:-:S04]  /*0900*/  FFMA R5, R0, R4, RZ ;  /* 0x0000000400057223 */ /* 0x000fc800000000ff */
[----:B------:R-:W-:-:S04]  /*0910*/  FFMA R2, R5, -42, R4 ;  /* 0xc228000005027823 */ /* 0x000fc80000000004 */
[----:B------:R-:W-:Y:S01]  /*0920*/  FFMA R2, R0, R2, R5 ;  /* 0x0000000200027223 */ /* 0x000fe20000000005 */
[----:B0-----:R-:W-:Y:S06]  /*0930*/  @!P0 BRA `(.L_x_13) ;  /* 0x0000000000148947 */ /* 0x001fec0003800000 */
[----:B------:R-:W-:Y:S01]  /*0940*/  IMAD.MOV.U32 R3, RZ, RZ, R4 ;  /* 0x000000ffff037224 */ /* 0x000fe200078e0004 */
[----:B------:R-:W-:Y:S02]  /*0950*/  MOV R0, 0x42280000 ;  /* 0x4228000000007802 */ /* 0x000fe40000000f00 */
[----:B------:R-:W-:-:S07]  /*0960*/  MOV R2, 0x980 ;  /* 0x0000098000027802 */ /* 0x000fce0000000f00 */
[----:B------:R-:W-:Y:S05]  /*0970*/  CALL.REL.NOINC `($__internal_0_$__cuda_sm3x_div_rn_noftz_f32_slowpath) ;  /* 0x0000000000647944 */ /* 0x000fea0003c00000 */
[----:B------:R-:W-:-:S07]  /*0980*/  MOV R2, R0 ;  /* 0x0000000000027202 */ /* 0x000fce0000000f00 */
.L_x_13:
[----:B------:R-:W-:Y:S05]  /*0990*/  BSYNC.RECONVERGENT B0 ;  /* 0x0000000000007941 */ /* 0x000fea0003800200 */
.L_x_12:
[----:B------:R-:W-:Y:S02]  /*09a0*/  HFMA2 R0, -RZ, RZ, 1.0966796875, -0.0003798007965087890625 ;  /* 0x3c638e39ff007431 */ /* 0x000fe400000001ff */
        /* <DEDUP_REMOVED lines=11> */
[----:B------:R-:W-:Y:S02]  /*0a60*/  MOV R3, R8 ;  /* 0x0000000800037202 */ /* 0x000fe40000000f00 */
[----:B------:R-:W-:Y:S02]  /*0a70*/  MOV R0, 0x42900000 ;  /* 0x4290000000007802 */ /* 0x000fe40000000f00 */
[----:B------:R-:W-:-:S07]  /*0a80*/  MOV R2, 0xaa0 ;  /* 0x00000aa000027802 */ /* 0x000fce0000000f00 */
[----:B------:R-:W-:Y:S05]  /*0a90*/  CALL.REL.NOINC `($__internal_0_$__cuda_sm3x_div_rn_noftz_f32_slowpath) ;  /* 0x00000000001c7944 */ /* 0x000fea0003c00000 */
[----:B------:R-:W-:-:S07]  /*0aa0*/  MOV R3, R0 ;  /* 0x0000000000037202 */ /* 0x000fce0000000f00 */
.L_x_15:
[----:B------:R-:W-:Y:S05]  /*0ab0*/  BSYNC.RECONVERGENT B0 ;  /* 0x0000000000007941 */ /* 0x000fea0003800200 */
.L_x_14:
[----:B------:R-:W-:Y:S01]  /*0ac0*/  FADD R5, R14, R3 ;  /* 0x000000030e057221 */ /* 0x000fe20000000000 */
[----:B------:R-:W-:Y:S04]  /*0ad0*/  STG.E desc[UR4][R10.64], R3 ;  /* 0x000000030a007986 */ /* 0x000fe8000c101904 */
[----:B------:R-:W-:Y:S04]  /*0ae0*/  STG.E desc[UR4][R12.64], R5 ;  /* 0x000000050c007986 */ /* 0x000fe8000c101904 */
[----:B------:R-:W-:Y:S01]  /*0af0*/  STG.E desc[UR4][R6.64], R5 ;  /* 0x0000000506007986 */ /* 0x000fe2000c101904 */
[----:B------:R-:W-:Y:S05]  /*0b00*/  EXIT ;  /* 0x000000000000794d */ /* 0x000fea0003800000 */
        .weak           $__internal_0_$__cuda_sm3x_div_rn_noftz_f32_slowpath
        .type           $__internal_0_$__cuda_sm3x_div_rn_noftz_f32_slowpath,@function
        .size           $__internal_0_$__cuda_sm3x_div_rn_noftz_f32_slowpath,(.L_x_28 - $__internal_0_$__cuda_sm3x_div_rn_noftz_f32_slowpath)
$__internal_0_$__cuda_sm3x_div_rn_noftz_f32_slowpath:
[----:B------:R-:W-:Y:S01]  /*0b10*/  SHF.R.U32.HI R4, RZ, 0x17, R0 ;  /* 0x00000017ff047819 */ /* 0x000fe20000011600 */
[----:B------:R-:W-:Y:S01]  /*0b20*/  BSSY.RECONVERGENT B1, `(.L_x_16) ;  /* 0x0000062000017945 */ /* 0x000fe20003800200 */
[----:B------:R-:W-:Y:S02]  /*0b30*/  SHF.R.U32.HI R8, RZ, 0x17, R3 ;  /* 0x00000017ff087819 */ /* 0x000fe40000011603 */
[----:B------:R-:W-:Y:S02]  /*0b40*/  LOP3.LUT R4, R4, 0xff, RZ, 0xc0, !PT ;  /* 0x000000ff04047812 */ /* 0x000fe400078ec0ff */
[----:B------:R-:W-:-:S03]  /*0b50*/  LOP3.LUT R8, R8, 0xff, RZ, 0xc0, !PT ;  /* 0x000000ff08087812 */ /* 0x000fc600078ec0ff */
[----:B------:R-:W-:Y:S01]  /*0b60*/  VIADD R9, R4, 0xffffffff ;  /* 0xffffffff04097836 */ /* 0x000fe20000000000 */
[----:B------:R-:W-:-:S04]  /*0b70*/  IADD3 R20, PT, PT, R8, -0x1, RZ ;  /* 0xffffffff08147810 */ /* 0x000fc80007ffe0ff */
[----:B------:R-:W-:-:S04]  /*0b80*/  ISETP.GT.U32.AND P0, PT, R9, 0xfd, PT ;  /* 0x000000fd0900780c */ /* 0x000fc80003f04070 */
[----:B------:R-:W-:-:S13]  /*0b90*/  ISETP.GT.U32.OR P0, PT, R20, 0xfd, P0 ;  /* 0x000000fd1400780c */ /* 0x000fda0000704470 */
[----:B------:R-:W-:Y:S01]  /*0ba0*/  @!P0 MOV R5, RZ ;  /* 0x000000ff00058202 */ /* 0x000fe20000000f00 */
[----:B------:R-:W-:Y:S06]  /*0bb0*/  @!P0 BRA `(.L_x_17) ;  /* 0x00000000005c8947 */ /* 0x000fec0003800000 */
[----:B------:R-:W-:Y:S02]  /*0bc0*/  FSETP.GTU.FTZ.AND P0, PT, |R3|, +INF , PT ;  /* 0x7f8000000300780b */ /* 0x000fe40003f1c200 */
[----:B------:R-:W-:-:S04]  /*0bd0*/  FSETP.GTU.FTZ.AND P1, PT, |R0|, +INF , PT ;  /* 0x7f8000000000780b */ /* 0x000fc80003f3c200 */
[----:B------:R-:W-:-:S13]  /*0be0*/  PLOP3.LUT P0, PT, P0, P1, PT, 0xf8, 0x8f ;  /* 0x00000000008f781c */ /* 0x000fda0000703f70 */
[----:B------:R-:W-:Y:S05]  /*0bf0*/  @P0 BRA `(.L_x_18) ;  /* 0x00000004004c0947 */ /* 0x000fea0003800000 */
[----:B------:R-:W-:-:S13]  /*0c00*/  LOP3.LUT P0, RZ, R0, 0x7fffffff, R3, 0xc8, !PT ;  /* 0x7fffffff00ff7812 */ /* 0x000fda000780c803 */
[----:B------:R-:W-:Y:S05]  /*0c10*/  @!P0 BRA `(.L_x_19) ;  /* 0x00000004003c8947 */ /* 0x000fea0003800000 */
[C---:B------:R-:W-:Y:S02]  /*0c20*/  FSETP.NEU.FTZ.AND P2, PT, |R3|.reuse, +INF , PT ;  /* 0x7f8000000300780b */ /* 0x040fe40003f5d200 */
[----:B------:R-:W-:Y:S02]  /*0c30*/  FSETP.NEU.FTZ.AND P1, PT, |R0|, +INF , PT ;  /* 0x7f8000000000780b */ /* 0x000fe40003f3d200 */
[----:B------:R-:W-:-:S11]  /*0c40*/  FSETP.NEU.FTZ.AND P0, PT, |R3|, +INF , PT ;  /* 0x7f8000000300780b */ /* 0x000fd60003f1d200 */
[----:B------:R-:W-:Y:S05]  /*0c50*/  @!P1 BRA !P2, `(.L_x_19) ;  /* 0x00000004002c9947 */ /* 0x000fea0005000000 */
[----:B------:R-:W-:-:S04]  /*0c60*/  LOP3.LUT P2, RZ, R3, 0x7fffffff, RZ, 0xc0, !PT ;  /* 0x7fffffff03ff7812 */ /* 0x000fc8000784c0ff */
[----:B------:R-:W-:-:S13]  /*0c70*/  PLOP3.LUT P1, PT, P1, P2, PT, 0x2f, 0xf2 ;  /* 0x0000000000f2781c */ /* 0x000fda0000f24577 */
[----:B------:R-:W-:Y:S05]  /*0c80*/  @P1 BRA `(.L_x_20) ;  /* 0x0000000400181947 */ /* 0x000fea0003800000 */
[----:B------:R-:W-:-:S04]  /*0c90*/  LOP3.LUT P1, RZ, R0, 0x7fffffff, RZ, 0xc0, !PT ;  /* 0x7fffffff00ff7812 */ /* 0x000fc8000782c0ff */
[----:B------:R-:W-:-:S13]  /*0ca0*/  PLOP3.LUT P0, PT, P0, P1, PT, 0x2f, 0xf2 ;  /* 0x0000000000f2781c */ /* 0x000fda0000702577 */
[----:B------:R-:W-:Y:S05]  /*0cb0*/  @P0 BRA `(.L_x_21) ;  /* 0x0000000400000947 */ /* 0x000fea0003800000 */
[----:B------:R-:W-:Y:S02]  /*0cc0*/  ISETP.GE.AND P0, PT, R20, RZ, PT ;  /* 0x000000ff1400720c */ /* 0x000fe40003f06270 */
[----:B------:R-:W-:-:S11]  /*0cd0*/  ISETP.GE.AND P1, PT, R9, RZ, PT ;  /* 0x000000ff0900720c */ /* 0x000fd60003f26270 */
[----:B------:R-:W-:Y:S01]  /*0ce0*/  @P0 MOV R5, RZ ;  /* 0x000000ff00050202 */ /* 0x000fe20000000f00 */
[----:B------:R-:W-:Y:S02]  /*0cf0*/  @!P0 IMAD.MOV.U32 R5, RZ, RZ, -0x40 ;  /* 0xffffffc0ff058424 */ /* 0x000fe400078e00ff */
[----:B------:R-:W-:Y:S01]  /*0d00*/  @!P0 FFMA R3, R3, 1.84467440737095516160e+19, RZ ;  /* 0x5f80000003038823 */ /* 0x000fe200000000ff */
[----:B------:R-:W-:Y:S02]  /*0d10*/  @!P1 FFMA R0, R0, 1.84467440737095516160e+19, RZ ;  /* 0x5f80000000009823 */ /* 0x000fe400000000ff */
[----:B------:R-:W-:-:S07]  /*0d20*/  @!P1 IADD3 R5, PT, PT, R5, 0x40, RZ ;  /* 0x0000004005059810 */ /* 0x000fce0007ffe0ff */
.L_x_17:
[----:B------:R-:W-:Y:S01]  /*0d30*/  LEA R9, R4, 0xc0800000, 0x17 ;  /* 0xc080000004097811 */ /* 0x000fe200078eb8ff */
[----:B------:R-:W-:Y:S01]  /*0d40*/  BSSY.RECONVERGENT B2, `(.L_x_22) ;  /* 0x0000036000027945 */ /* 0x000fe20003800200 */
[----:B------:R-:W-:Y:S02]  /*0d50*/  IADD3 R8, PT, PT, R8, -0x7f, RZ ;  /* 0xffffff8108087810 */ /* 0x000fe40007ffe0ff */
[----:B------:R-:W-:Y:S02]  /*0d60*/  IADD3 R22, PT, PT, -R9, R0, RZ ;  /* 0x0000000009167210 */ /* 0x000fe40007ffe1ff */
[C---:B------:R-:W-:Y:S01]  /*0d70*/  IADD3 R4, PT, PT, R8.reuse, 0x7f, -R4 ;  /* 0x0000007f08047810 */ /* 0x040fe20007ffe804 */
[----:B------:R-:W-:Y:S01]  /*0d80*/  IMAD R0, R8, -0x800000, R3 ;  /* 0xff80000008007824 */ /* 0x000fe200078e0203 */
[----:B------:R-:W0:Y:S01]  /*0d90*/  MUFU.RCP R9, R22 ;  /* 0x0000001600097308 */ /* 0x000e220000001000 */
[----:B------:R-:W-:Y:S02]  /*0da0*/  FADD.FTZ R23, -R22, -RZ ;  /* 0x800000ff16177221 */ /* 0x000fe40000010100 */
[----:B------:R-:W-:-:S02]  /*0db0*/  IMAD.IADD R5, R4, 0x1, R5 ;  /* 0x0000000104057824 */ /* 0x000fc400078e0205 */
[----:B0-----:R-:W-:-:S04]  /*0dc0*/  FFMA R20, R9, R23, 1 ;  /* 0x3f80000009147423 */ /* 0x001fc80000000017 */
[----:B------:R-:W-:-:S04]  /*0dd0*/  FFMA R9, R9, R20, R9 ;  /* 0x0000001409097223 */ /* 0x000fc80000000009 */
[----:B------:R-:W-:-:S04]  /*0de0*/  FFMA R20, R0, R9, RZ ;  /* 0x0000000900147223 */ /* 0x000fc800000000ff */
[----:B------:R-:W-:-:S04]  /*0df0*/  FFMA R3, R23, R20, R0 ;  /* 0x0000001417037223 */ /* 0x000fc80000000000 */
[----:B------:R-:W-:-:S04]  /*0e00*/  FFMA R20, R9, R3, R20 ;  /* 0x0000000309147223 */ /* 0x000fc80000000014 */
[----:B------:R-:W-:-:S04]  /*0e10*/  FFMA R23, R23, R20, R0 ;  /* 0x0000001417177223 */ /* 0x000fc80000000000 */
[----:B------:R-:W-:-:S05]  /*0e20*/  FFMA R0, R9, R23, R20 ;  /* 0x0000001709007223 */ /* 0x000fca0000000014 */
[----:B------:R-:W-:-:S04]  /*0e30*/  SHF.R.U32.HI R3, RZ, 0x17, R0 ;  /* 0x00000017ff037819 */ /* 0x000fc80000011600 */
[----:B------:R-:W-:-:S04]  /*0e40*/  LOP3.LUT R4, R3, 0xff, RZ, 0xc0, !PT ;  /* 0x000000ff03047812 */ /* 0x000fc800078ec0ff */
[----:B------:R-:W-:-:S04]  /*0e50*/  IADD3 R3, PT, PT, R4, R5, RZ ;  /* 0x0000000504037210 */ /* 0x000fc80007ffe0ff */
[----:B------:R-:W-:-:S04]  /*0e60*/  IADD3 R4, PT, PT, R3, -0x1, RZ ;  /* 0xffffffff03047810 */ /* 0x000fc80007ffe0ff */
[----:B------:R-:W-:-:S13]  /*0e70*/  ISETP.GE.U32.AND P0, PT, R4, 0xfe, PT ;  /* 0x000000fe0400780c */ /* 0x000fda0003f06070 */
[----:B------:R-:W-:Y:S05]  /*0e80*/  @!P0 BRA `(.L_x_23) ;  /* 0x0000000000808947 */ /* 0x000fea0003800000 */
[----:B------:R-:W-:-:S13]  /*0e90*/  ISETP.GT.AND P0, PT, R3, 0xfe, PT ;  /* 0x000000fe0300780c */ /* 0x000fda0003f04270 */
[----:B------:R-:W-:Y:S05]  /*0ea0*/  @P0 BRA `(.L_x_24) ;  /* 0x00000000006c0947 */ /* 0x000fea0003800000 */
[----:B------:R-:W-:-:S13]  /*0eb0*/  ISETP.GE.AND P0, PT, R3, 0x1, PT ;  /* 0x000000010300780c */ /* 0x000fda0003f06270 */
[----:B------:R-:W-:Y:S05]  /*0ec0*/  @P0 BRA `(.L_x_25) ;  /* 0x0000000000740947 */ /* 0x000fea0003800000 */
[----:B------:R-:W-:Y:S02]  /*0ed0*/  ISETP.GE.AND P0, PT, R3, -0x18, PT ;  /* 0xffffffe80300780c */ /* 0x000fe40003f06270 */
[----:B------:R-:W-:-:S11]  /*0ee0*/  LOP3.LUT R0, R0, 0x80000000, RZ, 0xc0, !PT ;  /* 0x8000000000007812 */ /* 0x000fd600078ec0ff */
[----:B------:R-:W-:Y:S05]  /*0ef0*/  @!P0 BRA `(.L_x_25) ;  /* 0x0000000000688947 */ /* 0x000fea0003800000 */
[CCC-:B------:R-:W-:Y:S01]  /*0f00*/  FFMA.RZ R4, R9.reuse, R23.reuse, R20.reuse ;  /* 0x0000001709047223 */ /* 0x1c0fe2000000c014 */
[CCC-:B------:R-:W-:Y:S01]  /*0f10*/  FFMA.RP R5, R9.reuse, R23.reuse, R20.reuse ;  /* 0x0000001709057223 */ /* 0x1c0fe20000008014 */
[----:B------:R-:W-:Y:S01]  /*0f20*/  FFMA.RM R20, R9, R23, R20 ;  /* 0x0000001709147223 */ /* 0x000fe20000004014 */
[C---:B------:R-:W-:Y:S02]  /*0f30*/  IADD3 R8, PT, PT, R3.reuse, 0x20, RZ ;  /* 0x0000002003087810 */ /* 0x040fe40007ffe0ff */
[----:B------:R-:W-:Y:S02]  /*0f40*/  LOP3.LUT R4, R4, 0x7fffff, RZ, 0xc0, !PT ;  /* 0x007fffff04047812 */ /* 0x000fe400078ec0ff */
[C---:B------:R-:W-:Y:S02]  /*0f50*/  ISETP.NE.AND P2, PT, R3.reuse, RZ, PT ;  /* 0x000000ff0300720c */ /* 0x040fe40003f45270 */
[----:B------:R-:W-:Y:S02]  /*0f60*/  LOP3.LUT R9, R4, 0x800000, RZ, 0xfc, !PT ;  /* 0x0080000004097812 */ /* 0x000fe400078efcff */
[----:B------:R-:W-:Y:S01]  /*0f70*/  ISETP.NE.AND P1, PT, R3, RZ, PT ;  /* 0x000000ff0300720c */ /* 0x000fe20003f25270 */
[----:B------:R-:W-:Y:S01]  /*0f80*/  IMAD.MOV R3, RZ, RZ, -R3 ;  /* 0x000000ffff037224 */ /* 0x000fe200078e0a03 */
[----:B------:R-:W-:-:S02]  /*0f90*/  SHF.L.U32 R8, R9, R8, RZ ;  /* 0x0000000809087219 */ /* 0x000fc400000006ff */
[----:B------:R-:W-:Y:S02]  /*0fa0*/  FSETP.NEU.FTZ.AND P0, PT, R5, R20, PT ;  /* 0x000000140500720b */ /* 0x000fe40003f1d000 */
[----:B------:R-:W-:Y:S02]  /*0fb0*/  SEL R4, R3, RZ, P2 ;  /* 0x000000ff03047207 */ /* 0x000fe40001000000 */
[----:B------:R-:W-:Y:S02]  /*0fc0*/  ISETP.NE.AND P1, PT, R8, RZ, P1 ;  /* 0x000000ff0800720c */ /* 0x000fe40000f25270 */
[----:B------:R-:W-:Y:S02]  /*0fd0*/  SHF.R.U32.HI R4, RZ, R4, R9 ;  /* 0x00000004ff047219 */ /* 0x000fe40000011609 */
[----:B------:R-:W-:Y:S02]  /*0fe0*/  PLOP3.LUT P0, PT, P0, P1, PT, 0xf8, 0x8f ;  /* 0x00000000008f781c */ /* 0x000fe40000703f70 */
[----:B------:R-:W-:-:S02]  /*0ff0*/  SHF.R.U32.HI R3, RZ, 0x1, R4 ;  /* 0x00000001ff037819 */ /* 0x000fc40000011604 */
[----:B------:R-:W-:-:S04]  /*1000*/  SEL R8, RZ, 0x1, !P0 ;  /* 0x00000001ff087807 */ /* 0x000fc80004000000 */
[----:B------:R-:W-:-:S04]  /*1010*/  LOP3.LUT R5, R8, 0x1, R3, 0xf8, !PT ;  /* 0x0000000108057812 */ /* 0x000fc800078ef803 */
[----:B------:R-:W-:-:S04]  /*1020*/  LOP3.LUT R4, R5, R4, RZ, 0xc0, !PT ;  /* 0x0000000405047212 */ /* 0x000fc800078ec0ff */
[----:B------:R-:W-:-:S04]  /*1030*/  IADD3 R3, PT, PT, R3, R4, RZ ;  /* 0x0000000403037210 */ /* 0x000fc80007ffe0ff */
[----:B------:R-:W-:Y:S01]  /*1040*/  LOP3.LUT R0, R3, R0, RZ, 0xfc, !PT ;  /* 0x0000000003007212 */ /* 0x000fe200078efcff */
[----:B------:R-:W-:Y:S06]  /*1050*/  BRA `(.L_x_25) ;  /* 0x0000000000107947 */ /* 0x000fec0003800000 */
.L_x_24:
[----:B------:R-:W-:-:S04]  /*1060*/  LOP3.LUT R0, R0, 0x80000000, RZ, 0xc0, !PT ;  /* 0x8000000000007812 */ /* 0x000fc800078ec0ff */
[----:B------:R-:W-:Y:S01]  /*1070*/  LOP3.LUT R0, R0, 0x7f800000, RZ, 0xfc, !PT ;  /* 0x7f80000000007812 */ /* 0x000fe200078efcff */
[----:B------:R-:W-:Y:S06]  /*1080*/  BRA `(.L_x_25) ;  /* 0x0000000000047947 */ /* 0x000fec0003800000 */
.L_x_23:
[----:B------:R-:W-:-:S07]  /*1090*/  LEA R0, R5, R0, 0x17 ;  /* 0x0000000005007211 */ /* 0x000fce00078eb8ff */
.L_x_25:
[----:B------:R-:W-:Y:S05]  /*10a0*/  BSYNC.RECONVERGENT B2 ;  /* 0x0000000000027941 */ /* 0x000fea0003800200 */
.L_x_22:
[----:B------:R-:W-:Y:S05]  /*10b0*/  BRA `(.L_x_26) ;  /* 0x0000000000207947 */ /* 0x000fea0003800000 */
.L_x_21:
[----:B------:R-:W-:-:S04]  /*10c0*/  LOP3.LUT R0, R0, 0x80000000, R3, 0x48, !PT ;  /* 0x8000000000007812 */ /* 0x000fc800078e4803 */
[----:B------:R-:W-:Y:S01]  /*10d0*/  LOP3.LUT R0, R0, 0x7f800000, RZ, 0xfc, !PT ;  /* 0x7f80000000007812 */ /* 0x000fe200078efcff */
[----:B------:R-:W-:Y:S06]  /*10e0*/  BRA `(.L_x_26) ;  /* 0x0000000000147947 */ /* 0x000fec0003800000 */
.L_x_20:
[----:B------:R-:W-:Y:S01]  /*10f0*/  LOP3.LUT R0, R0, 0x80000000, R3, 0x48, !PT ;  /* 0x8000000000007812 */ /* 0x000fe200078e4803 */
[----:B------:R-:W-:Y:S06]  /*1100*/  BRA `(.L_x_26) ;  /* 0x00000000000c7947 */ /* 0x000fec0003800000 */
.L_x_19:
[----:B------:R-:W0:Y:S01]  /*1110*/  MUFU.RSQ R0, -QNAN ;  /* 0xffc0000000007908 */ /* 0x000e220000001400 */
[----:B------:R-:W-:Y:S05]  /*1120*/  BRA `(.L_x_26) ;  /* 0x0000000000047947 */ /* 0x000fea0003800000 */
.L_x_18:
[----:B------:R-:W-:-:S07]  /*1130*/  FADD.FTZ R0, R3, R0 ;  /* 0x0000000003007221 */ /* 0x000fce0000010000 */
.L_x_26:
[----:B------:R-:W-:Y:S05]  /*1140*/  BSYNC.RECONVERGENT B1 ;  /* 0x0000000000017941 */ /* 0x000fea0003800200 */
.L_x_16:
[----:B------:R-:W-:-:S04]  /*1150*/  HFMA2 R3, -RZ, RZ, 0, 0 ;  /* 0x00000000ff037431 */ /* 0x000fc800000001ff */
[----:B0-----:R-:W-:Y:S05]  /*1160*/  RET.REL.NODEC R2 `(_Z16aten_sinh_kernelPfS_) ;  /* 0xffffffec02a47950 */ /* 0x001fea0003c3ffff */
.L_x_27:
[----:B------:R-:W-:-:S00]  /*1170*/  BRA `(.L_x_27) ;  /* 0xfffffffc00fc7947 */ /* 0x000fc0000383ffff */
[----:B------:R-:W-:-:S00]  /*1180*/  NOP ;  /* 0x0000000000007918 */ /* 0x000fc00000000000 */
[----:B------:R-:W-:-:S00]  /*1190*/  NOP ;  /* 0x0000000000007918 */ /* 0x000fc00000000000 */
[----:B------:R-:W-:-:S00]  /*11a0*/  NOP ;  /* 0x0000000000007918 */ /* 0x000fc00000000000 */
[----:B------:R-:W-:-:S00]  /*11b0*/  NOP ;  /* 0x0000000000007918 */ /* 0x000fc00000000000 */
[----:B------:R-:W-:-:S00]  /*11c0*/  NOP ;  /* 0x0000000000007918 */ /* 0x000fc00000000000 */
[----:B------:R-:W-:-:S00]  /*11d0*/  NOP ;  /* 0x0000000000007918 */ /* 0x000fc00000000000 */
[----:B------:R-:W-:-:S00]  /*11e0*/  NOP ;  /* 0x0000000000007918 */ /* 0x000fc00000000000 */
[----:B------:R-:W-:-:S00]  /*11f0*/  NOP ;  /* 0x0000000000007918 */ /* 0x000fc00000000000 */
.L_x_28:


//--------------------- .nv.shared.reserved.0     --------------------------
	.section	.nv.shared.reserved.0,"aw",@nobits
	.weak		__nv_reservedSMEM_offset_0_alias
	.size		__nv_reservedSMEM_offset_0_alias, 0, 64
	.other		__nv_reservedSMEM_offset_0_alias,@"STO_CUDA_RESERVED_SHARED STV_DEFAULT"
__nv_reservedSMEM_offset_0_alias:
	.zero		0
	.zero		64


//--------------------- .nv.global                --------------------------
	.section	.nv.global,"aw",@nobits
	.align	4
.nv.global:
	.type		term,@object
	.size		term,(x - term)
term:
	.zero		16384
	.type		x,@object
	.size		x,(result - x)
x:
	.zero		16384
	.type		result,@object
	.size		result,(x_squared - result)
result:
	.zero		16384
	.type		x_squared,@object
	.size		x_squared,(.L_1 - x_squared)
x_squared:
	.zero		16384
.L_1:


//--------------------- .nv.constant0._Z16aten_sinh_kernelPfS_ --------------------------
	.section	.nv.constant0._Z16aten_sinh_kernelPfS_,"a",@progbits
	.sectionflags	@""
	.align	4
.nv.constant0._Z16aten_sinh_kernelPfS_:
	.zero		912


//--------------------- SYMBOLS --------------------------

	.type		.nv.reservedSmem.offset0,@object
	.size		.nv.reservedSmem.offset0,0x4
